	.headerflags	@"EF_CUDA_TEXMODE_UNIFIED EF_CUDA_64BIT_ADDRESS EF_CUDA_ACCELERATORS EF_CUDA_SM90 EF_CUDA_VIRTUAL_SM(EF_CUDA_SM90)"
	.elftype	@"ET_EXEC"


//--------------------- .nv.info                  --------------------------
	.section	.nv.info,"",@"SHT_CUDA_INFO"
	.align	4


	//----- nvinfo : EIATTR_REGCOUNT
	.align		4
        /*0000*/ 	.byte	0x04, 0x2f
        /*0002*/ 	.short	(.L_3 - .L_2)
	.align		4
.L_2:
        /*0004*/ 	.word	index@(triton_poi_fused__native_batch_norm_legit_no_training_add_relu_5)
        /*0008*/ 	.word	0x00000013


	//----- nvinfo : EIATTR_MIN_STACK_SIZE
	.align		4
.L_3:
        /*000c*/ 	.byte	0x04, 0x12
        /*000e*/ 	.short	(.L_5 - .L_4)
	.align		4
.L_4:
        /*0010*/ 	.word	index@(triton_poi_fused__native_batch_norm_legit_no_training_add_relu_5)
        /*0014*/ 	.word	0x00000000


	//----- nvinfo : EIATTR_FRAME_SIZE
	.align		4
.L_5:
        /*0018*/ 	.byte	0x04, 0x11
        /*001a*/ 	.short	(.L_7 - .L_6)
	.align		4
.L_6:
        /*001c*/ 	.word	index@(triton_poi_fused__native_batch_norm_legit_no_training_add_relu_5)
        /*0020*/ 	.word	0x00000000


	//----- nvinfo : EIATTR_MIN_STACK_SIZE
	.align		4
.L_7:
        /*0024*/ 	.byte	0x04, 0x12
        /*0026*/ 	.short	(.L_9 - .L_8)
	.align		4
.L_8:
        /*0028*/ 	.word	index@(triton_poi_fused__native_batch_norm_legit_no_training_add_relu_5)
        /*002c*/ 	.word	0x00000000
.L_9:


//--------------------- .nv.info.triton_poi_fused__native_batch_norm_legit_no_training_add_relu_5 --------------------------
	.section	.nv.info.triton_poi_fused__native_batch_norm_legit_no_training_add_relu_5,"",@"SHT_CUDA_INFO"
	.sectionflags	@""
	.align	4


	//----- nvinfo : EIATTR_CUDA_API_VERSION
	.align		4
        /*0000*/ 	.byte	0x04, 0x37
        /*0002*/ 	.short	(.L_11 - .L_10)
.L_10:
        /*0004*/ 	.word	0x0000007c


	//----- nvinfo : EIATTR_KPARAM_INFO
	.align		4
.L_11:
        /*0008*/ 	.byte	0x04, 0x17
        /*000a*/ 	.short	(.L_13 - .L_12)
.L_12:
        /*000c*/ 	.word	0x00000000
        /*0010*/ 	.short	0x0007
        /*0012*/ 	.short	0x0038
        /*0014*/ 	.byte	0x00, 0xf0, 0x11, 0x00


	//----- nvinfo : EIATTR_KPARAM_INFO
	.align		4
.L_13:
        /*0018*/ 	.byte	0x04, 0x17
        /*001a*/ 	.short	(.L_15 - .L_14)
.L_14:
        /*001c*/ 	.word	0x00000000
        /*0020*/ 	.short	0x0006
        /*0022*/ 	.short	0x0030
        /*0024*/ 	.byte	0x00, 0xf4, 0x21, 0x00


	//----- nvinfo : EIATTR_KPARAM_INFO
	.align		4
.L_15:
        /*0028*/ 	.byte	0x04, 0x17
        /*002a*/ 	.short	(.L_17 - .L_16)
.L_16:
        /*002c*/ 	.word	0x00000000
        /*0030*/ 	.short	0x0005
        /*0032*/ 	.short	0x0028
        /*0034*/ 	.byte	0x00, 0xf4, 0x21, 0x00


	//----- nvinfo : EIATTR_KPARAM_INFO
	.align		4
.L_17:
        /*0038*/ 	.byte	0x04, 0x17
        /*003a*/ 	.short	(.L_19 - .L_18)
.L_18:
        /*003c*/ 	.word	0x00000000
        /*0040*/ 	.short	0x0004
        /*0042*/ 	.short	0x0020
        /*0044*/ 	.byte	0x00, 0xf4, 0x21, 0x00


	//----- nvinfo : EIATTR_KPARAM_INFO
	.align		4
.L_19:
        /*0048*/ 	.byte	0x04, 0x17
        /*004a*/ 	.short	(.L_21 - .L_20)
.L_20:
        /*004c*/ 	.word	0x00000000
        /*0050*/ 	.short	0x0003
        /*0052*/ 	.short	0x0018
        /*0054*/ 	.byte	0x00, 0xf4, 0x21, 0x00


	//----- nvinfo : EIATTR_KPARAM_INFO
	.align		4
.L_21:
        /*0058*/ 	.byte	0x04, 0x17
        /*005a*/ 	.short	(.L_23 - .L_22)
.L_22:
        /*005c*/ 	.word	0x00000000
        /*0060*/ 	.short	0x0002
        /*0062*/ 	.short	0x0010
        /*0064*/ 	.byte	0x00, 0xf4, 0x21, 0x00


	//----- nvinfo : EIATTR_KPARAM_INFO
	.align		4
.L_23:
        /*0068*/ 	.byte	0x04, 0x17
        /*006a*/ 	.short	(.L_25 - .L_24)
.L_24:
        /*006c*/ 	.word	0x00000000
        /*0070*/ 	.short	0x0001
        /*0072*/ 	.short	0x0008
        /*0074*/ 	.byte	0x00, 0xf4, 0x21, 0x00


	//----- nvinfo : EIATTR_KPARAM_INFO
	.align		4
.L_25:
        /*0078*/ 	.byte	0x04, 0x17
        /*007a*/ 	.short	(.L_27 - .L_26)
.L_26:
        /*007c*/ 	.word	0x00000000
        /*0080*/ 	.short	0x0000
        /*0082*/ 	.short	0x0000
        /*0084*/ 	.byte	0x00, 0xf4, 0x21, 0x00


	//----- nvinfo : EIATTR_SPARSE_MMA_MASK
	.align		4
.L_27:
        /*0088*/ 	.byte	0x03, 0x50
        /*008a*/ 	.short	0x0000


	//----- nvinfo : EIATTR_MAXREG_COUNT
	.align		4
        /*008c*/ 	.byte	0x03, 0x1b
        /*008e*/ 	.short	0x00ff


	//----- nvinfo : EIATTR_EXIT_INSTR_OFFSETS
	.align		4
        /*0090*/ 	.byte	0x04, 0x1c
        /*0092*/ 	.short	(.L_29 - .L_28)


	//   ....[0]....
.L_28:
        /*0094*/ 	.word	0x00000330


	//----- nvinfo : EIATTR_REQNTID
	.align		4
.L_29:
        /*0098*/ 	.byte	0x04, 0x10
        /*009a*/ 	.short	(.L_31 - .L_30)
.L_30:
        /*009c*/ 	.word	0x00000080
        /*00a0*/ 	.word	0x00000001
        /*00a4*/ 	.word	0x00000001


	//----- nvinfo : EIATTR_CBANK_PARAM_SIZE
	.align		4
.L_31:
        /*00a8*/ 	.byte	0x03, 0x19
        /*00aa*/ 	.short	0x003c


	//----- nvinfo : EIATTR_PARAM_CBANK
	.align		4
        /*00ac*/ 	.byte	0x04, 0x0a
        /*00ae*/ 	.short	(.L_33 - .L_32)
	.align		4
.L_32:
        /*00b0*/ 	.word	index@(.nv.constant0.triton_poi_fused__native_batch_norm_legit_no_training_add_relu_5)
        /*00b4*/ 	.short	0x0210
        /*00b6*/ 	.short	0x003c


	//----- nvinfo : EIATTR_SW_WAR
	.align		4
.L_33:
        /*00b8*/ 	.byte	0x04, 0x36
        /*00ba*/ 	.short	(.L_35 - .L_34)
.L_34:
        /*00bc*/ 	.word	0x00000008
.L_35:


//--------------------- .nv.callgraph             --------------------------
	.section	.nv.callgraph,"",@"SHT_CUDA_CALLGRAPH"
	.align	4
	.sectionentsize	8
	.align		4
        /*0000*/ 	.word	0x00000000
	.align		4
        /*0004*/ 	.word	0xffffffff
	.align		4
        /*0008*/ 	.word	0x00000000
	.align		4
        /*000c*/ 	.word	0xfffffffe
	.align		4
        /*0010*/ 	.word	0x00000000
	.align		4
        /*0014*/ 	.word	0xfffffffd
	.align		4
        /*0018*/ 	.word	0x00000000
	.align		4
        /*001c*/ 	.word	0xfffffffc


//--------------------- .nv.constant4             --------------------------
	.section	.nv.constant4,"a",@progbits
	.align	8
	.align		8
.nv.constant4:
        /*0000*/ 	.dword	_$_str
	.align		8
        /*0008*/ 	.dword	_$_str_$_2


//--------------------- .text.triton_poi_fused__native_batch_norm_legit_no_training_add_relu_5 --------------------------
	.section	.text.triton_poi_fused__native_batch_norm_legit_no_training_add_relu_5,"ax",@progbits
	.align	128
        .global         triton_poi_fused__native_batch_norm_legit_no_training_add_relu_5
        .type           triton_poi_fused__native_batch_norm_legit_no_training_add_relu_5,@function
        .size           triton_poi_fused__native_batch_norm_legit_no_training_add_relu_5,(.L_x_1 - triton_poi_fused__native_batch_norm_legit_no_training_add_relu_5)
        .other          triton_poi_fused__native_batch_norm_legit_no_training_add_relu_5,@"STO_CUDA_ENTRY STV_DEFAULT"
triton_poi_fused__native_batch_norm_legit_no_training_add_relu_5:
.text.triton_poi_fused__native_batch_norm_legit_no_training_add_relu_5:
[----:B------:R-:W-:Y:S01]  /*0000*/  LDC R1, c[0x0][0x28] ;  /* 0x00000a00ff017b82 */ /* 0x000fe20000000800 */
[----:B------:R-:W1:Y:S07]  /*0010*/  S2R R0, SR_TID.X ;  /* 0x0000000000007919 */ /* 0x000e6e0000002100 */
[----:B------:R-:W2:Y:S01]  /*0020*/  LDC.64 R8, c[0x0][0x220] ;  /* 0x00008800ff087b82 */ /* 0x000ea20000000a00 */
[----:B------:R-:W-:Y:S01]  /*0030*/  ULDC.64 UR4, c[0x0][0x208] ;  /* 0x0000820000047ab9 */ /* 0x000fe20000000a00 */
[----:B------:R-:W3:Y:S06]  /*0040*/  S2R R3, SR_CTAID.X ;  /* 0x0000000000037919 */ /* 0x000eec0000002500 */
[----:B------:R-:W4:Y:S08]  /*0050*/  LDC.64 R6, c[0x0][0x218] ;  /* 0x00008600ff067b82 */ /* 0x000f300000000a00 */
[----:B------:R-:W5:Y:S08]  /*0060*/  LDC.64 R4, c[0x0][0x210] ;  /* 0x00008400ff047b82 */ /* 0x000f700000000a00 */
[----:B------:R-:W5:Y:S01]  /*0070*/  LDC.64 R10, c[0x0][0x228] ;  /* 0x00008a00ff0a7b82 */ /* 0x000f620000000a00 */
[----:B-1----:R-:W-:-:S07]  /*0080*/  LOP3.LUT R0, R0, 0x7f, RZ, 0xc0, !PT ;  /* 0x0000007f00007812 */ /* 0x002fce00078ec0ff */
[----:B------:R-:W1:Y:S01]  /*0090*/  LDC.64 R12, c[0x0][0x230] ;  /* 0x00008c00ff0c7b82 */ /* 0x000e620000000a00 */
[----:B---3--:R-:W-:Y:S02]  /*00a0*/  SHF.R.S32.HI R2, RZ, 0x18, R3 ;  /* 0x00000018ff027819 */ /* 0x008fe40000011403 */
[----:B------:R-:W-:Y:S02]  /*00b0*/  LEA R0, R3, R0, 0x7 ;  /* 0x0000000003007211 */ /* 0x000fe400078e38ff */
[----:B------:R-:W-:-:S04]  /*00c0*/  SGXT R3, R2, 0x1 ;  /* 0x000000010203781a */ /* 0x000fc80000000200 */
[----:B------:R-:W-:-:S04]  /*00d0*/  LEA.HI R3, R3, R0, RZ, 0x9 ;  /* 0x0000000003037211 */ /* 0x000fc800078f48ff */
[----:B------:R-:W-:-:S04]  /*00e0*/  SHF.R.S32.HI R2, RZ, 0x9, R3 ;  /* 0x00000009ff027819 */ /* 0x000fc80000011403 */
[----:B------:R-:W-:-:S04]  /*00f0*/  LEA.HI R3, R3, R2, RZ, 0x1 ;  /* 0x0000000203037211 */ /* 0x000fc800078f08ff */
[----:B------:R-:W-:-:S04]  /*0100*/  LOP3.LUT R3, R3, 0xfffffffe, RZ, 0xc0, !PT ;  /* 0xfffffffe03037812 */ /* 0x000fc800078ec0ff */
[----:B------:R-:W-:Y:S02]  /*0110*/  IADD3 R15, R2, -R3, RZ ;  /* 0x80000003020f7210 */ /* 0x000fe40007ffe0ff */
[----:B------:R-:W3:Y:S03]  /*0120*/  LDC.64 R2, c[0x0][0x238] ;  /* 0x00008e00ff027b82 */ /* 0x000ee60000000a00 */
[----:B--2---:R-:W-:-:S05]  /*0130*/  IMAD.WIDE R8, R15, 0x4, R8 ;  /* 0x000000040f087825 */ /* 0x004fca00078e0208 */
[----:B------:R1:W2:Y:S01]  /*0140*/  LDG.E.EL R16, desc[UR4][R8.64] ;  /* 0x0000000408107981 */ /* 0x0002a2000c2e1900 */
[----:B----4-:R-:W-:-:S04]  /*0150*/  IMAD.WIDE R6, R15, 0x4, R6 ;  /* 0x000000040f067825 */ /* 0x010fc800078e0206 */
[C---:B-----5:R-:W-:Y:S02]  /*0160*/  IMAD.WIDE R4, R0.reuse, 0x4, R4 ;  /* 0x0000000400047825 */ /* 0x060fe400078e0204 */
[----:B------:R-:W4:Y:S02]  /*0170*/  LDG.E.EL R7, desc[UR4][R6.64] ;  /* 0x0000000406077981 */ /* 0x000f24000c2e1900 */
[C---:B0-----:R-:W-:Y:S02]  /*0180*/  IMAD.WIDE R10, R15.reuse, 0x4, R10 ;  /* 0x000000040f0a7825 */ /* 0x041fe400078e020a */
[----:B------:R0:W4:Y:S02]  /*0190*/  LDG.E R14, desc[UR4][R4.64] ;  /* 0x00000004040e7981 */ /* 0x000124000c1e1900 */
[----:B-1----:R-:W-:Y:S02]  /*01a0*/  IMAD.WIDE R8, R15, 0x4, R12 ;  /* 0x000000040f087825 */ /* 0x002fe400078e020c */
[----:B------:R1:W5:Y:S02]  /*01b0*/  LDG.E.EL R10, desc[UR4][R10.64] ;  /* 0x000000040a0a7981 */ /* 0x000364000c2e1900 */
[----:B---3--:R-:W-:-:S02]  /*01c0*/  IMAD.WIDE R2, R0, 0x4, R2 ;  /* 0x0000000400027825 */ /* 0x008fc400078e0202 */
[----:B------:R-:W5:Y:S01]  /*01d0*/  LDG.E.EL R9, desc[UR4][R8.64] ;  /* 0x0000000408097981 */ /* 0x000f62000c2e1900 */
[----:B0-----:R-:W0:Y:S03]  /*01e0*/  LDC.64 R4, c[0x0][0x240] ;  /* 0x00009000ff047b82 */ /* 0x001e260000000a00 */
[----:B------:R-:W3:Y:S01]  /*01f0*/  LDG.E R2, desc[UR4][R2.64] ;  /* 0x0000000402027981 */ /* 0x000ee2000c1e1900 */
[----:B-1----:R-:W-:Y:S01]  /*0200*/  HFMA2.MMA R11, -RZ, RZ, 1.625, 0 ;  /* 0x3e800000ff0b7435 */ /* 0x002fe200000001ff */
[----:B--2---:R-:W-:-:S04]  /*0210*/  FADD R16, R16, 9.9999997473787516356e-06 ;  /* 0x3727c5ac10107421 */ /* 0x004fc80000000000 */
[----:B------:R-:W1:Y:S02]  /*0220*/  MUFU.SQRT R12, R16 ;  /* 0x00000010000c7308 */ /* 0x000e640000002000 */
[C---:B-1----:R-:W-:Y:S02]  /*0230*/  FSETP.GT.AND P0, PT, R12.reuse, 8.50705917302346158658e+37, PT ;  /* 0x7e8000000c00780b */ /* 0x042fe40003f04000 */
[----:B------:R-:W-:-:S11]  /*0240*/  FSETP.GEU.AND P1, PT, R12, 1.175494350822287508e-38, PT ;  /* 0x008000000c00780b */ /* 0x000fd60003f2e000 */
[----:B------:R-:W-:-:S04]  /*0250*/  @P0 FMUL R12, R12, 0.25 ;  /* 0x3e8000000c0c0820 */ /* 0x000fc80000400000 */
[----:B------:R-:W-:-:S06]  /*0260*/  @!P1 FMUL R12, R12, 16777216 ;  /* 0x4b8000000c0c9820 */ /* 0x000fcc0000400000 */
[----:B------:R-:W1:Y:S01]  /*0270*/  MUFU.RCP R12, R12 ;  /* 0x0000000c000c7308 */ /* 0x000e620000001000 */
[----:B------:R-:W-:Y:S01]  /*0280*/  FSEL R11, R11, 1, P0 ;  /* 0x3f8000000b0b7808 */ /* 0x000fe20000000000 */
[----:B----4-:R-:W-:-:S04]  /*0290*/  FADD R7, R14, -R7 ;  /* 0x800000070e077221 */ /* 0x010fc80000000000 */
[----:B------:R-:W-:-:S04]  /*02a0*/  @!P1 FMUL R11, R11, 16777216 ;  /* 0x4b8000000b0b9820 */ /* 0x000fc80000400000 */
[----:B-1----:R-:W-:-:S04]  /*02b0*/  FMUL R6, R12, R11 ;  /* 0x0000000b0c067220 */ /* 0x002fc80000400000 */
[----:B------:R-:W-:-:S04]  /*02c0*/  FMUL R6, R7, R6 ;  /* 0x0000000607067220 */ /* 0x000fc80000400000 */
[----:B-----5:R-:W-:-:S04]  /*02d0*/  FFMA R9, R10, R6, R9 ;  /* 0x000000060a097223 */ /* 0x020fc80000000009 */
[----:B---3--:R-:W-:Y:S01]  /*02e0*/  FADD R6, R2, R9 ;  /* 0x0000000902067221 */ /* 0x008fe20000000000 */
[----:B------:R-:W-:Y:S01]  /*02f0*/  FSETP.GEU.AND P0, PT, R9, -R2, PT ;  /* 0x800000020900720b */ /* 0x000fe20003f0e000 */
[----:B0-----:R-:W-:-:S03]  /*0300*/  IMAD.WIDE R2, R0, 0x4, R4 ;  /* 0x0000000400027825 */ /* 0x001fc600078e0204 */
[----:B------:R-:W-:-:S05]  /*0310*/  FSEL R5, R6, RZ, P0 ;  /* 0x000000ff06057208 */ /* 0x000fca0000000000 */
[----:B------:R-:W-:Y:S01]  /*0320*/  STG.E desc[UR4][R2.64], R5 ;  /* 0x0000000502007986 */ /* 0x000fe2000c101904 */
[----:B------:R-:W-:Y:S05]  /*0330*/  EXIT ;  /* 0x000000000000794d */ /* 0x000fea0003800000 */
.L_x_0:
[----:B------:R-:W-:-:S00]  /*0340*/  BRA `(.L_x_0) ;  /* 0xfffffffc00fc7947 */ /* 0x000fc0000383ffff */
[----:B------:R-:W-:-:S00]  /*0350*/  NOP ;  /* 0x0000000000007918 */ /* 0x000fc00000000000 */
        /* <DEDUP_REMOVED lines=10> */
.L_x_1:


//--------------------- .nv.global.init           --------------------------
	.section	.nv.global.init,"aw",@progbits
.nv.global.init:
	.type		_$_str,@object
	.size		_$_str,(_$_str_$_2 - _$_str)
_$_str:
        /*0000*/ 	.byte	0x5f, 0x5f, 0x43, 0x55, 0x44, 0x41, 0x5f, 0x46, 0x54, 0x5a, 0x00
	.type		_$_str_$_2,@object
	.size		_$_str_$_2,(.L_1 - _$_str_$_2)
_$_str_$_2:
        /*000b*/ 	.byte	0x5f, 0x5f, 0x43, 0x55, 0x44, 0x41, 0x5f, 0x50, 0x52, 0x45, 0x43, 0x5f, 0x53, 0x51, 0x52, 0x54
        /*001b*/ 	.byte	0x00
.L_1:


//--------------------- .nv.constant0.triton_poi_fused__native_batch_norm_legit_no_training_add_relu_5 --------------------------
	.section	.nv.constant0.triton_poi_fused__native_batch_norm_legit_no_training_add_relu_5,"a",@progbits
	.sectionflags	@""
	.align	4
.nv.constant0.triton_poi_fused__native_batch_norm_legit_no_training_add_relu_5:
	.zero		588
